//
// Generated by NVIDIA NVVM Compiler
//
// Compiler Build ID: CL-36424714
// Cuda compilation tools, release 13.0, V13.0.88
// Based on NVVM 20.0.0
//

.version 9.0
.target sm_100
.address_size 64

	// .globl	_Z15test_bra_kernelPii

.visible .entry _Z15test_bra_kernelPii(
	.param .u64 .ptr .align 1 _Z15test_bra_kernelPii_param_0,
	.param .u32 _Z15test_bra_kernelPii_param_1
)
{
	.reg .pred 	%p<2>;
	.reg .b32 	%r<9>;
	.reg .b64 	%rd<5>;

	ld.param.u64 	%rd1, [_Z15test_bra_kernelPii_param_0];
	ld.param.u32 	%r2, [_Z15test_bra_kernelPii_param_1];
	mov.u32 	%r3, %ctaid.x;
	mov.u32 	%r4, %ntid.x;
	mov.u32 	%r5, %tid.x;
	mad.lo.s32 	%r1, %r3, %r4, %r5;
	setp.ge.s32 	%p1, %r1, %r2;
	@%p1 bra 	$L__BB0_2;
	cvta.to.global.u64 	%rd2, %rd1;
	add.s32 	%r8, %r1, 1;
	// begin inline asm
	{                                        
	    mov.s32 %r6, 0;                       
	$loop_start0:                            
	    add.s32 %r6, %r6, 1;                   
	    setp.lt.u32 %p1, %r6, %r8;            
	    @%p1 bra.uni $loop_start0;          
	    selp.s32 %r7, 0, 1, %p1;             
	}                                        
	
	// end inline asm
	mul.wide.s32 	%rd3, %r1, 4;
	add.s64 	%rd4, %rd2, %rd3;
	st.global.u32 	[%rd4], %r6;
$L__BB0_2:
	ret;

}


// ===== COMPILED SASS (sm_100) =====

	.target	sm_100

	.elftype	@"ET_EXEC"


//--------------------- .note.nv.tkinfo           --------------------------
	.section	.note.nv.tkinfo,"",@"SHT_NOTE"
	.sectionflags	@"SHF_NOTE_NV_TKINFO"
	.tkinfo
        /*0018*/ 	.word	0x00000002
        /*0030*/ 	.string	""
        /*0030*/ 	.string	"ptxas"
        /*0030*/ 	.string	"Cuda compilation tools, release 13.0, V13.0.88"
        /*0030*/ 	.string	"Build cuda_13.0.r13.0/compiler.36424714_0"
        /*0030*/ 	.string	"-arch sm_100 -m 64 "



//--------------------- .note.nv.cuinfo           --------------------------
	.section	.note.nv.cuinfo,"",@"SHT_NOTE"
	.sectionflags	@"SHF_NOTE_NV_CUINFO"
        /*0018*/ 	.short	0x0002
        /*001a*/ 	.short	0x0064
        /*001c*/ 	.short	0x0082
	.zero		2


//--------------------- .nv.info                  --------------------------
	.section	.nv.info,"",@"SHT_CUDA_INFO"
	.align	4


	//----- nvinfo : EIATTR_REGCOUNT
	.align		4
        /*0000*/ 	.byte	0x04, 0x2f
        /*0002*/ 	.short	(.L_1 - .L_0)
	.align		4
.L_0:
        /*0004*/ 	.word	index@(_Z15test_bra_kernelPii)
        /*0008*/ 	.word	0x0000000a


	//----- nvinfo : EIATTR_FRAME_SIZE
	.align		4
.L_1:
        /*000c*/ 	.byte	0x04, 0x11
        /*000e*/ 	.short	(.L_3 - .L_2)
	.align		4
.L_2:
        /*0010*/ 	.word	index@(_Z15test_bra_kernelPii)
        /*0014*/ 	.word	0x00000000


	//----- nvinfo : EIATTR_MIN_STACK_SIZE
	.align		4
.L_3:
        /*0018*/ 	.byte	0x04, 0x12
        /*001a*/ 	.short	(.L_5 - .L_4)
	.align		4
.L_4:
        /*001c*/ 	.word	index@(_Z15test_bra_kernelPii)
        /*0020*/ 	.word	0x00000000
.L_5:


//--------------------- .nv.compat                --------------------------
	.section	.nv.compat,"",@"SHT_CUDA_COMPAT_INFO"
	.align	4
        /*0000*/ 	.byte	0x02, 0x09, 0x00, 0x00, 0x02, 0x02, 0x01, 0x00, 0x02, 0x05, 0x05, 0x00, 0x03, 0x07, 0x01, 0x01
        /*0010*/ 	.byte	0x02, 0x03, 0x00, 0x00, 0x02, 0x06, 0x01, 0x00, 0x04, 0x0b, 0x08, 0x00, 0x09, 0x00, 0x00, 0x00
        /*0020*/ 	.byte	0x00, 0x00, 0x00, 0x00


//--------------------- .nv.info._Z15test_bra_kernelPii --------------------------
	.section	.nv.info._Z15test_bra_kernelPii,"",@"SHT_CUDA_INFO"
	.sectionflags	@""
	.align	4


	//----- nvinfo : EIATTR_CUDA_API_VERSION
	.align		4
        /*0000*/ 	.byte	0x04, 0x37
        /*0002*/ 	.short	(.L_7 - .L_6)
.L_6:
        /*0004*/ 	.word	0x00000082


	//----- nvinfo : EIATTR_KPARAM_INFO
	.align		4
.L_7:
        /*0008*/ 	.byte	0x04, 0x17
        /*000a*/ 	.short	(.L_9 - .L_8)
.L_8:
        /*000c*/ 	.word	0x00000000
        /*0010*/ 	.short	0x0001
        /*0012*/ 	.short	0x0008
        /*0014*/ 	.byte	0x00, 0xf0, 0x11, 0x00


	//----- nvinfo : EIATTR_KPARAM_INFO
	.align		4
.L_9:
        /*0018*/ 	.byte	0x04, 0x17
        /*001a*/ 	.short	(.L_11 - .L_10)
.L_10:
        /*001c*/ 	.word	0x00000000
        /*0020*/ 	.short	0x0000
        /*0022*/ 	.short	0x0000
        /*0024*/ 	.byte	0x00, 0xf5, 0x21, 0x00


	//----- nvinfo : EIATTR_SPARSE_MMA_MASK
	.align		4
.L_11:
        /*0028*/ 	.byte	0x03, 0x50
        /*002a*/ 	.short	0x0000


	//----- nvinfo : EIATTR_MAXREG_COUNT
	.align		4
        /*002c*/ 	.byte	0x03, 0x1b
        /*002e*/ 	.short	0x00ff


	//----- nvinfo : EIATTR_MERCURY_ISA_VERSION
	.align		4
        /*0030*/ 	.byte	0x03, 0x5f
        /*0032*/ 	.short	0x0101


	//----- nvinfo : EIATTR_VRC_CTA_INIT_COUNT
	.align		4
        /*0034*/ 	.byte	0x02, 0x4a
	.zero		1
	.zero		1


	//----- nvinfo : EIATTR_EXIT_INSTR_OFFSETS
	.align		4
        /*0038*/ 	.byte	0x04, 0x1c
        /*003a*/ 	.short	(.L_13 - .L_12)


	//   ....[0]....
.L_12:
        /*003c*/ 	.word	0x00000070


	//   ....[1]....
        /*0040*/ 	.word	0x00000120


	//----- nvinfo : EIATTR_CBANK_PARAM_SIZE
	.align		4
.L_13:
        /*0044*/ 	.byte	0x03, 0x19
        /*0046*/ 	.short	0x000c


	//----- nvinfo : EIATTR_PARAM_CBANK
	.align		4
        /*0048*/ 	.byte	0x04, 0x0a
        /*004a*/ 	.short	(.L_15 - .L_14)
	.align		4
.L_14:
        /*004c*/ 	.word	index@(.nv.constant0._Z15test_bra_kernelPii)
        /*0050*/ 	.short	0x0380
        /*0052*/ 	.short	0x000c


	//----- nvinfo : EIATTR_SW_WAR
	.align		4
.L_15:
        /*0054*/ 	.byte	0x04, 0x36
        /*0056*/ 	.short	(.L_17 - .L_16)
.L_16:
        /*0058*/ 	.word	0x00000008
.L_17:


//--------------------- .nv.callgraph             --------------------------
	.section	.nv.callgraph,"",@"SHT_CUDA_CALLGRAPH"
	.align	4
	.sectionentsize	8
	.align		4
        /*0000*/ 	.word	0x00000000
	.align		4
        /*0004*/ 	.word	0xffffffff
	.align		4
        /*0008*/ 	.word	0x00000000
	.align		4
        /*000c*/ 	.word	0xfffffffe
	.align		4
        /*0010*/ 	.word	0x00000000
	.align		4
        /*0014*/ 	.word	0xfffffffd
	.align		4
        /*0018*/ 	.word	0x00000000
	.align		4
        /*001c*/ 	.word	0xfffffffc


//--------------------- .text._Z15test_bra_kernelPii --------------------------
	.section	.text._Z15test_bra_kernelPii,"ax",@progbits
	.align	128
        .global         _Z15test_bra_kernelPii
        .type           _Z15test_bra_kernelPii,@function
        .size           _Z15test_bra_kernelPii,(.L_x_2 - _Z15test_bra_kernelPii)
        .other          _Z15test_bra_kernelPii,@"STO_CUDA_ENTRY STV_DEFAULT"
_Z15test_bra_kernelPii:
.text._Z15test_bra_kernelPii:
[----:B------:R-:W-:Y:S01]  /*0000*/  LDC R1, c[0x0][0x37c] ;  /* 0x0000df00ff017b82 */ /* 0x000fe20000000800 */
[----:B------:R-:W0:Y:S07]  /*0010*/  S2R R0, SR_TID.X ;  /* 0x0000000000007919 */ /* 0x000e2e0000002100 */
[----:B------:R-:W0:Y:S01]  /*0020*/  S2UR UR4, SR_CTAID.X ;  /* 0x00000000000479c3 */ /* 0x000e220000002500 */
[----:B------:R-:W1:Y:S07]  /*0030*/  LDCU UR5, c[0x0][0x388] ;  /* 0x00007100ff0577ac */ /* 0x000e6e0008000800 */
[----:B------:R-:W0:Y:S02]  /*0040*/  LDC R5, c[0x0][0x360] ;  /* 0x0000d800ff057b82 */ /* 0x000e240000000800 */
[----:B0-----:R-:W-:-:S05]  /*0050*/  IMAD R5, R5, UR4, R0 ;  /* 0x0000000405057c24 */ /* 0x001fca000f8e0200 */
[----:B-1----:R-:W-:-:S13]  /*0060*/  ISETP.GE.AND P0, PT, R5, UR5, PT ;  /* 0x0000000505007c0c */ /* 0x002fda000bf06270 */
[----:B------:R-:W-:Y:S05]  /*0070*/  @P0 EXIT ;  /* 0x000000000000094d */ /* 0x000fea0003800000 */
[----:B------:R-:W-:Y:S01]  /*0080*/  HFMA2 R7, -RZ, RZ, 0, 0 ;  /* 0x00000000ff077431 */ /* 0x000fe200000001ff */
[----:B------:R-:W-:Y:S01]  /*0090*/  IADD3 R0, PT, PT, R5, 0x1, RZ ;  /* 0x0000000105007810 */ /* 0x000fe20007ffe0ff */
[----:B------:R-:W0:Y:S01]  /*00a0*/  LDCU.64 UR4, c[0x0][0x358] ;  /* 0x00006b00ff0477ac */ /* 0x000e220008000a00 */
[----:B------:R-:W-:-:S05]  /*00b0*/  NOP ;  /* 0x0000000000007918 */ /* 0x000fca0000000000 */
.L_x_0:
[----:B------:R-:W-:-:S04]  /*00c0*/  IADD3 R7, PT, PT, R7, 0x1, RZ ;  /* 0x0000000107077810 */ /* 0x000fc80007ffe0ff */
[----:B------:R-:W-:-:S13]  /*00d0*/  ISETP.LT.U32.AND P0, PT, R7, R0, PT ;  /* 0x000000000700720c */ /* 0x000fda0003f01070 */
[----:B------:R-:W-:Y:S05]  /*00e0*/  @P0 BRA `(.L_x_0) ;  /* 0xfffffffc00f40947 */ /* 0x000fea000383ffff */
[----:B------:R-:W1:Y:S02]  /*00f0*/  LDC.64 R2, c[0x0][0x380] ;  /* 0x0000e000ff027b82 */ /* 0x000e640000000a00 */
[----:B-1----:R-:W-:-:S05]  /*0100*/  IMAD.WIDE R2, R5, 0x4, R2 ;  /* 0x0000000405027825 */ /* 0x002fca00078e0202 */
[----:B0-----:R-:W-:Y:S01]  /*0110*/  STG.E desc[UR4][R2.64], R7 ;  /* 0x0000000702007986 */ /* 0x001fe2000c101904 */
[----:B------:R-:W-:Y:S05]  /*0120*/  EXIT ;  /* 0x000000000000794d */ /* 0x000fea0003800000 */
.L_x_1:
[----:B------:R-:W-:-:S00]  /*0130*/  BRA `(.L_x_1) ;  /* 0xfffffffc00fc7947 */ /* 0x000fc0000383ffff */
[----:B------:R-:W-:-:S00]  /*0140*/  NOP ;  /* 0x0000000000007918 */ /* 0x000fc00000000000 */
        /* <DEDUP_REMOVED lines=11> */
.L_x_2:


//--------------------- .nv.shared.reserved.0     --------------------------
	.section	.nv.shared.reserved.0,"aw",@nobits
	.weak		__nv_reservedSMEM_offset_0_alias
	.size		__nv_reservedSMEM_offset_0_alias, 0, 64
	.other		__nv_reservedSMEM_offset_0_alias,@"STO_CUDA_RESERVED_SHARED STV_DEFAULT"
__nv_reservedSMEM_offset_0_alias:
	.zero		0
	.zero		64


//--------------------- .nv.constant0._Z15test_bra_kernelPii --------------------------
	.section	.nv.constant0._Z15test_bra_kernelPii,"a",@progbits
	.sectionflags	@""
	.align	4
.nv.constant0._Z15test_bra_kernelPii:
	.zero		908


//--------------------- SYMBOLS --------------------------

	.type		.nv.reservedSmem.offset0,@object
	.size		.nv.reservedSmem.offset0,0x4
